	.headerflags	@"EF_CUDA_TEXMODE_UNIFIED EF_CUDA_64BIT_ADDRESS EF_CUDA_ACCELERATORS EF_CUDA_SM90 EF_CUDA_VIRTUAL_SM(EF_CUDA_SM90)"
	.elftype	@"ET_EXEC"


//--------------------- .nv.info                  --------------------------
	.section	.nv.info,"",@"SHT_CUDA_INFO"
	.align	4


	//----- nvinfo : EIATTR_REGCOUNT
	.align		4
        /*0000*/ 	.byte	0x04, 0x2f
        /*0002*/ 	.short	(.L_1 - .L_0)
	.align		4
.L_0:
        /*0004*/ 	.word	index@(triton_poi_fused_avg_pool2d_6)
        /*0008*/ 	.word	0x0000001e


	//----- nvinfo : EIATTR_MIN_STACK_SIZE
	.align		4
.L_1:
        /*000c*/ 	.byte	0x04, 0x12
        /*000e*/ 	.short	(.L_3 - .L_2)
	.align		4
.L_2:
        /*0010*/ 	.word	index@(triton_poi_fused_avg_pool2d_6)
        /*0014*/ 	.word	0x00000000


	//----- nvinfo : EIATTR_FRAME_SIZE
	.align		4
.L_3:
        /*0018*/ 	.byte	0x04, 0x11
        /*001a*/ 	.short	(.L_5 - .L_4)
	.align		4
.L_4:
        /*001c*/ 	.word	index@(triton_poi_fused_avg_pool2d_6)
        /*0020*/ 	.word	0x00000000


	//----- nvinfo : EIATTR_MIN_STACK_SIZE
	.align		4
.L_5:
        /*0024*/ 	.byte	0x04, 0x12
        /*0026*/ 	.short	(.L_7 - .L_6)
	.align		4
.L_6:
        /*0028*/ 	.word	index@(triton_poi_fused_avg_pool2d_6)
        /*002c*/ 	.word	0x00000000
.L_7:


//--------------------- .nv.info.triton_poi_fused_avg_pool2d_6 --------------------------
	.section	.nv.info.triton_poi_fused_avg_pool2d_6,"",@"SHT_CUDA_INFO"
	.sectionflags	@""
	.align	4


	//----- nvinfo : EIATTR_CUDA_API_VERSION
	.align		4
        /*0000*/ 	.byte	0x04, 0x37
        /*0002*/ 	.short	(.L_9 - .L_8)
.L_8:
        /*0004*/ 	.word	0x0000007c


	//----- nvinfo : EIATTR_KPARAM_INFO
	.align		4
.L_9:
        /*0008*/ 	.byte	0x04, 0x17
        /*000a*/ 	.short	(.L_11 - .L_10)
.L_10:
        /*000c*/ 	.word	0x00000000
        /*0010*/ 	.short	0x0002
        /*0012*/ 	.short	0x0010
        /*0014*/ 	.byte	0x00, 0xf0, 0x11, 0x00


	//----- nvinfo : EIATTR_KPARAM_INFO
	.align		4
.L_11:
        /*0018*/ 	.byte	0x04, 0x17
        /*001a*/ 	.short	(.L_13 - .L_12)
.L_12:
        /*001c*/ 	.word	0x00000000
        /*0020*/ 	.short	0x0001
        /*0022*/ 	.short	0x0008
        /*0024*/ 	.byte	0x00, 0xf4, 0x21, 0x00


	//----- nvinfo : EIATTR_KPARAM_INFO
	.align		4
.L_13:
        /*0028*/ 	.byte	0x04, 0x17
        /*002a*/ 	.short	(.L_15 - .L_14)
.L_14:
        /*002c*/ 	.word	0x00000000
        /*0030*/ 	.short	0x0000
        /*0032*/ 	.short	0x0000
        /*0034*/ 	.byte	0x00, 0xf4, 0x21, 0x00


	//----- nvinfo : EIATTR_SPARSE_MMA_MASK
	.align		4
.L_15:
        /*0038*/ 	.byte	0x03, 0x50
        /*003a*/ 	.short	0x0000


	//----- nvinfo : EIATTR_MAXREG_COUNT
	.align		4
        /*003c*/ 	.byte	0x03, 0x1b
        /*003e*/ 	.short	0x00ff


	//----- nvinfo : EIATTR_EXIT_INSTR_OFFSETS
	.align		4
        /*0040*/ 	.byte	0x04, 0x1c
        /*0042*/ 	.short	(.L_17 - .L_16)


	//   ....[0]....
.L_16:
        /*0044*/ 	.word	0x00000630


	//   ....[1]....
        /*0048*/ 	.word	0x00000650


	//----- nvinfo : EIATTR_REQNTID
	.align		4
.L_17:
        /*004c*/ 	.byte	0x04, 0x10
        /*004e*/ 	.short	(.L_19 - .L_18)
.L_18:
        /*0050*/ 	.word	0x00000080
        /*0054*/ 	.word	0x00000001
        /*0058*/ 	.word	0x00000001


	//----- nvinfo : EIATTR_CBANK_PARAM_SIZE
	.align		4
.L_19:
        /*005c*/ 	.byte	0x03, 0x19
        /*005e*/ 	.short	0x0014


	//----- nvinfo : EIATTR_PARAM_CBANK
	.align		4
        /*0060*/ 	.byte	0x04, 0x0a
        /*0062*/ 	.short	(.L_21 - .L_20)
	.align		4
.L_20:
        /*0064*/ 	.word	index@(.nv.constant0.triton_poi_fused_avg_pool2d_6)
        /*0068*/ 	.short	0x0210
        /*006a*/ 	.short	0x0014


	//----- nvinfo : EIATTR_SW_WAR
	.align		4
.L_21:
        /*006c*/ 	.byte	0x04, 0x36
        /*006e*/ 	.short	(.L_23 - .L_22)
.L_22:
        /*0070*/ 	.word	0x00000008
.L_23:


//--------------------- .nv.callgraph             --------------------------
	.section	.nv.callgraph,"",@"SHT_CUDA_CALLGRAPH"
	.align	4
	.sectionentsize	8
	.align		4
        /*0000*/ 	.word	0x00000000
	.align		4
        /*0004*/ 	.word	0xffffffff
	.align		4
        /*0008*/ 	.word	0x00000000
	.align		4
        /*000c*/ 	.word	0xfffffffe
	.align		4
        /*0010*/ 	.word	0x00000000
	.align		4
        /*0014*/ 	.word	0xfffffffd
	.align		4
        /*0018*/ 	.word	0x00000000
	.align		4
        /*001c*/ 	.word	0xfffffffc


//--------------------- .text.triton_poi_fused_avg_pool2d_6 --------------------------
	.section	.text.triton_poi_fused_avg_pool2d_6,"ax",@progbits
	.align	128
        .global         triton_poi_fused_avg_pool2d_6
        .type           triton_poi_fused_avg_pool2d_6,@function
        .size           triton_poi_fused_avg_pool2d_6,(.L_x_1 - triton_poi_fused_avg_pool2d_6)
        .other          triton_poi_fused_avg_pool2d_6,@"STO_CUDA_ENTRY STV_DEFAULT"
triton_poi_fused_avg_pool2d_6:
.text.triton_poi_fused_avg_pool2d_6:
[----:B------:R-:W0:Y:S01]  /*0000*/  LDC R1, c[0x0][0x28] ;  /* 0x00000a00ff017b82 */ /* 0x000e220000000800 */
[----:B------:R-:W1:Y:S01]  /*0010*/  S2R R0, SR_TID.X ;  /* 0x0000000000007919 */ /* 0x000e620000002100 */
[----:B------:R-:W-:Y:S01]  /*0020*/  HFMA2.MMA R10, -RZ, RZ, 0, 0 ;  /* 0x00000000ff0a7435 */ /* 0x000fe200000001ff */
[----:B------:R-:W-:Y:S01]  /*0030*/  IMAD.MOV.U32 R13, RZ, RZ, RZ ;  /* 0x000000ffff0d7224 */ /* 0x000fe200078e00ff */
[----:B------:R-:W-:Y:S01]  /*0040*/  ULDC.64 UR4, c[0x0][0x208] ;  /* 0x0000820000047ab9 */ /* 0x000fe20000000a00 */
[----:B------:R-:W2:Y:S01]  /*0050*/  S2R R3, SR_CTAID.X ;  /* 0x0000000000037919 */ /* 0x000ea20000002500 */
[----:B-1----:R-:W-:Y:S02]  /*0060*/  LOP3.LUT R0, R0, 0x7f, RZ, 0xc0, !PT ;  /* 0x0000007f00007812 */ /* 0x002fe400078ec0ff */
[----:B--2---:R-:W-:-:S03]  /*0070*/  SHF.R.S32.HI R2, RZ, 0x18, R3 ;  /* 0x00000018ff027819 */ /* 0x004fc60000011403 */
[----:B------:R-:W-:Y:S01]  /*0080*/  IMAD R0, R3, 0x80, R0 ;  /* 0x0000008003007824 */ /* 0x000fe200078e0200 */
[----:B------:R-:W-:-:S04]  /*0090*/  SGXT R3, R2, 0x1 ;  /* 0x000000010203781a */ /* 0x000fc80000000200 */
[----:B------:R-:W-:Y:S02]  /*00a0*/  ISETP.GE.AND P3, PT, R0, 0xc00, PT ;  /* 0x00000c000000780c */ /* 0x000fe40003f66270 */
[----:B------:R-:W-:Y:S02]  /*00b0*/  LEA.HI R4, R3, R0, RZ, 0x4 ;  /* 0x0000000003047211 */ /* 0x000fe400078f20ff */
[----:B------:R-:W1:Y:S02]  /*00c0*/  LDC.64 R2, c[0x0][0x210] ;  /* 0x00008400ff027b82 */ /* 0x000e640000000a00 */
[----:B------:R-:W-:Y:S02]  /*00d0*/  SHF.R.S32.HI R6, RZ, 0x4, R4 ;  /* 0x00000004ff067819 */ /* 0x000fe40000011404 */
[----:B------:R-:W-:Y:S02]  /*00e0*/  LOP3.LUT R15, R4, 0xfffffff0, RZ, 0xc0, !PT ;  /* 0xfffffff0040f7812 */ /* 0x000fe400078ec0ff */
[----:B------:R-:W-:-:S02]  /*00f0*/  LEA.HI R5, R6, R6, RZ, 0x4 ;  /* 0x0000000606057211 */ /* 0x000fc400078f20ff */
[----:B------:R-:W-:Y:S02]  /*0100*/  IADD3 R15, R0, -R15, RZ ;  /* 0x8000000f000f7210 */ /* 0x000fe40007ffe0ff */
[----:B------:R-:W-:Y:S02]  /*0110*/  LOP3.LUT R5, R5, 0xfffffff0, RZ, 0xc0, !PT ;  /* 0xfffffff005057812 */ /* 0x000fe400078ec0ff */
[C---:B------:R-:W-:Y:S01]  /*0120*/  ISETP.GT.AND P1, PT, R15.reuse, RZ, PT ;  /* 0x000000ff0f00720c */ /* 0x040fe20003f24270 */
[----:B------:R-:W-:Y:S02]  /*0130*/  IMAD.SHL.U32 R11, R15, 0x2, RZ ;  /* 0x000000020f0b7824 */ /* 0x000fe400078e00ff */
[C---:B------:R-:W-:Y:S02]  /*0140*/  IMAD.IADD R12, R6.reuse, 0x1, -R5 ;  /* 0x00000001060c7824 */ /* 0x040fe400078e0a05 */
[----:B------:R-:W-:-:S03]  /*0150*/  IMAD R7, R6, 0x40, R11 ;  /* 0x0000004006077824 */ /* 0x000fc600078e020b */
[C---:B------:R-:W-:Y:S01]  /*0160*/  ISETP.GT.AND P2, PT, R12.reuse, RZ, PT ;  /* 0x000000ff0c00720c */ /* 0x040fe20003f44270 */
[C---:B------:R-:W-:Y:S01]  /*0170*/  VIADD R23, R7.reuse, 0xffffffe0 ;  /* 0xffffffe007177836 */ /* 0x040fe20000000000 */
[----:B------:R-:W-:Y:S01]  /*0180*/  LOP3.LUT R4, R12, R15, RZ, 0xfc, !PT ;  /* 0x0000000f0c047212 */ /* 0x000fe200078efcff */
[----:B------:R-:W-:Y:S01]  /*0190*/  VIADD R25, R7, 0xffffffe1 ;  /* 0xffffffe107197836 */ /* 0x000fe20000000000 */
[----:B------:R-:W-:Y:S01]  /*01a0*/  ISETP.GT.AND P0, PT, R15, RZ, P2 ;  /* 0x000000ff0f00720c */ /* 0x000fe20001704270 */
[----:B-1----:R-:W-:Y:S01]  /*01b0*/  IMAD.WIDE R22, R23, 0x4, R2 ;  /* 0x0000000417167825 */ /* 0x002fe200078e0202 */
[----:B------:R-:W-:Y:S02]  /*01c0*/  ISETP.GT.AND P2, PT, R15, -0x1, P2 ;  /* 0xffffffff0f00780c */ /* 0x000fe40001744270 */
[C---:B------:R-:W-:Y:S02]  /*01d0*/  ISETP.LT.AND P0, PT, R0.reuse, 0xc00, P0 ;  /* 0x00000c000000780c */ /* 0x040fe40000701270 */
[----:B------:R-:W-:-:S02]  /*01e0*/  ISETP.LT.AND P2, PT, R0, 0xc00, P2 ;  /* 0x00000c000000780c */ /* 0x000fc40001741270 */
[----:B------:R-:W-:Y:S02]  /*01f0*/  IADD3 R5, R7, -0x21, RZ ;  /* 0xffffffdf07057810 */ /* 0x000fe40007ffe0ff */
[----:B------:R-:W-:Y:S02]  /*0200*/  ISETP.GT.AND P1, PT, R12, -0x1, P1 ;  /* 0xffffffff0c00780c */ /* 0x000fe40000f24270 */
[----:B------:R-:W-:Y:S01]  /*0210*/  ISETP.GT.AND P4, PT, R4, -0x1, !P3 ;  /* 0xffffffff0400780c */ /* 0x000fe20005f84270 */
[--C-:B------:R-:W-:Y:S01]  /*0220*/  IMAD.WIDE R4, R5, 0x4, R2.reuse ;  /* 0x0000000405047825 */ /* 0x100fe200078e0202 */
[----:B------:R-:W-:Y:S02]  /*0230*/  ISETP.LT.AND P1, PT, R0, 0xc00, P1 ;  /* 0x00000c000000780c */ /* 0x000fe40000f21270 */
[----:B------:R-:W-:Y:S01]  /*0240*/  MOV R14, RZ ;  /* 0x000000ff000e7202 */ /* 0x000fe20000000f00 */
[----:B------:R-:W-:Y:S01]  /*0250*/  VIADD R27, R7, 0xffffffff ;  /* 0xffffffff071b7836 */ /* 0x000fe20000000000 */
[----:B------:R1:W2:Y:S01]  /*0260*/  @P0 LDG.E.EL R13, desc[UR4][R4.64] ;  /* 0x00000004040d0981 */ /* 0x0002a2000c2e1900 */
[----:B------:R-:W-:Y:S01]  /*0270*/  IMAD.WIDE R24, R25, 0x4, R2 ;  /* 0x0000000419187825 */ /* 0x000fe200078e0202 */
[----:B------:R-:W-:-:S02]  /*0280*/  CS2R R16, SRZ ;  /* 0x0000000000107805 */ /* 0x000fc4000001ff00 */
[----:B------:R3:W4:Y:S01]  /*0290*/  @P2 LDG.E.EL R10, desc[UR4][R22.64] ;  /* 0x00000004160a2981 */ /* 0x000722000c2e1900 */
[----:B------:R-:W-:-:S03]  /*02a0*/  IMAD.WIDE R26, R27, 0x4, R2 ;  /* 0x000000041b1a7825 */ /* 0x000fc600078e0202 */
[----:B------:R-:W5:Y:S01]  /*02b0*/  @P2 LDG.E.EL R14, desc[UR4][R24.64] ;  /* 0x00000004180e2981 */ /* 0x000f62000c2e1900 */
[----:B------:R-:W-:Y:S02]  /*02c0*/  IMAD.MOV.U32 R20, RZ, RZ, RZ ;  /* 0x000000ffff147224 */ /* 0x000fe400078e00ff */
[C-C-:B------:R-:W-:Y:S01]  /*02d0*/  IMAD.WIDE R8, R7.reuse, 0x4, R2.reuse ;  /* 0x0000000407087825 */ /* 0x140fe200078e0202 */
[----:B------:R-:W5:Y:S01]  /*02e0*/  @P1 LDG.E.EL R16, desc[UR4][R26.64] ;  /* 0x000000041a101981 */ /* 0x000f62000c2e1900 */
[----:B------:R-:W-:Y:S02]  /*02f0*/  CS2R R18, SRZ ;  /* 0x0000000000127805 */ /* 0x000fe4000001ff00 */
[----:B-1----:R-:W-:Y:S01]  /*0300*/  VIADD R5, R7, 0x1f ;  /* 0x0000001f07057836 */ /* 0x002fe20000000000 */
[----:B------:R-:W5:Y:S01]  /*0310*/  @P4 LDG.E.EL R20, desc[UR4][R8.64] ;  /* 0x0000000408144981 */ /* 0x000f62000c2e1900 */
[----:B------:R-:W-:Y:S02]  /*0320*/  IADD3 R21, R7, 0x20, RZ ;  /* 0x0000002007157810 */ /* 0x000fe40007ffe0ff */
[--C-:B------:R-:W-:Y:S01]  /*0330*/  IMAD.WIDE R4, R5, 0x4, R2.reuse ;  /* 0x0000000405047825 */ /* 0x100fe200078e0202 */
[----:B------:R1:W5:Y:S03]  /*0340*/  @P4 LDG.E.EL R18, desc[UR4][R8.64+0x4] ;  /* 0x0000040408124981 */ /* 0x000366000c2e1900 */
[----:B---3--:R-:W-:Y:S01]  /*0350*/  VIADD R23, R7, 0x21 ;  /* 0x0000002107177836 */ /* 0x008fe20000000000 */
[----:B------:R-:W3:Y:S01]  /*0360*/  @P1 LDG.E.EL R17, desc[UR4][R4.64] ;  /* 0x0000000404111981 */ /* 0x000ee2000c2e1900 */
[----:B------:R-:W-:-:S04]  /*0370*/  IMAD.WIDE R6, R21, 0x4, R2 ;  /* 0x0000000415067825 */ /* 0x000fc800078e0202 */
[----:B------:R-:W-:Y:S01]  /*0380*/  IMAD.MOV.U32 R21, RZ, RZ, RZ ;  /* 0x000000ffff157224 */ /* 0x000fe200078e00ff */
[----:B------:R-:W3:Y:S01]  /*0390*/  @P4 LDG.E.EL R19, desc[UR4][R6.64] ;  /* 0x0000000406134981 */ /* 0x000ee2000c2e1900 */
[----:B------:R-:W-:-:S05]  /*03a0*/  IMAD.WIDE R2, R23, 0x4, R2 ;  /* 0x0000000417027825 */ /* 0x000fca00078e0202 */
[----:B------:R1:W3:Y:S01]  /*03b0*/  @P4 LDG.E.EL R21, desc[UR4][R2.64] ;  /* 0x0000000402154981 */ /* 0x0002e2000c2e1900 */
[----:B------:R-:W-:Y:S01]  /*03c0*/  SHF.L.U32 R22, R12, 0x1, RZ ;  /* 0x000000010c167819 */ /* 0x000fe200000006ff */
[----:B------:R-:W-:-:S03]  /*03d0*/  IMAD.SHL.U32 R15, R15, 0x4, RZ ;  /* 0x000000040f0f7824 */ /* 0x000fc600078e00ff */
[C---:B-1----:R-:W-:Y:S01]  /*03e0*/  IADD3 R8, -R11.reuse, 0x1, -R22 ;  /* 0x000000010b087810 */ /* 0x042fe20007ffe916 */
[----:B------:R-:W-:Y:S01]  /*03f0*/  VIADD R11, R11, 0x2 ;  /* 0x000000020b0b7836 */ /* 0x000fe20000000000 */
[----:B------:R-:W-:-:S03]  /*0400*/  IADD3 R9, -R22, RZ, RZ ;  /* 0x000000ff16097210 */ /* 0x000fc60007ffe1ff */
[----:B------:R-:W-:Y:S01]  /*0410*/  IMAD R8, R12, R15, R8 ;  /* 0x0000000f0c087224 */ /* 0x000fe200078e0208 */
[----:B------:R-:W-:Y:S01]  /*0420*/  IADD3 R22, R22, 0x2, RZ ;  /* 0x0000000216167810 */ /* 0x000fe20007ffe0ff */
[----:B0-----:R-:W0:Y:S02]  /*0430*/  LDC.64 R2, c[0x0][0x218] ;  /* 0x00008600ff027b82 */ /* 0x001e240000000a00 */
[----:B------:R-:W-:-:S04]  /*0440*/  IMAD.IADD R8, R11, 0x1, R8 ;  /* 0x000000010b087824 */ /* 0x000fc800078e0208 */
[----:B------:R-:W-:-:S04]  /*0450*/  IMAD R11, R11, R9, R8 ;  /* 0x000000090b0b7224 */ /* 0x000fc800078e0208 */
[----:B------:R-:W-:-:S05]  /*0460*/  IMAD.IADD R11, R22, 0x1, R11 ;  /* 0x00000001160b7824 */ /* 0x000fca00078e020b */
[----:B------:R-:W-:-:S04]  /*0470*/  LEA R11, R22, R11, 0x1 ;  /* 0x0000000b160b7211 */ /* 0x000fc800078e08ff */
[----:B------:R-:W-:Y:S01]  /*0480*/  I2FP.F32.S32 R11, R11 ;  /* 0x0000000b000b7245 */ /* 0x000fe20000201400 */
[----:B0-----:R-:W-:Y:S01]  /*0490*/  IMAD.WIDE R2, R0, 0x4, R2 ;  /* 0x0000000400027825 */ /* 0x001fe200078e0202 */
[----:B--2---:R-:W-:Y:S02]  /*04a0*/  SEL R13, R13, RZ, P0 ;  /* 0x000000ff0d0d7207 */ /* 0x004fe40000000000 */
[----:B----4-:R-:W-:Y:S02]  /*04b0*/  SEL R10, R10, RZ, P2 ;  /* 0x000000ff0a0a7207 */ /* 0x010fe40001000000 */
[----:B-----5:R-:W-:-:S03]  /*04c0*/  SEL R14, R14, RZ, P2 ;  /* 0x000000ff0e0e7207 */ /* 0x020fc60001000000 */
[----:B------:R-:W-:Y:S01]  /*04d0*/  FADD R13, R13, R10 ;  /* 0x0000000a0d0d7221 */ /* 0x000fe20000000000 */
[----:B------:R-:W-:Y:S02]  /*04e0*/  FSETP.GT.AND P0, PT, |R11|, 8.50705917302346158658e+37, PT ;  /* 0x7e8000000b00780b */ /* 0x000fe40003f04200 */
[----:B------:R-:W-:Y:S01]  /*04f0*/  SEL R16, R16, RZ, P1 ;  /* 0x000000ff10107207 */ /* 0x000fe20000800000 */
[----:B------:R-:W-:Y:S01]  /*0500*/  FADD R13, R13, R14 ;  /* 0x0000000e0d0d7221 */ /* 0x000fe20000000000 */
[----:B------:R-:W-:Y:S02]  /*0510*/  FSETP.GEU.AND P2, PT, |R11|, 1.175494350822287508e-38, PT ;  /* 0x008000000b00780b */ /* 0x000fe40003f4e200 */
[----:B------:R-:W-:Y:S01]  /*0520*/  SEL R20, R20, RZ, P4 ;  /* 0x000000ff14147207 */ /* 0x000fe20002000000 */
[----:B------:R-:W-:Y:S01]  /*0530*/  FADD R13, R13, R16 ;  /* 0x000000100d0d7221 */ /* 0x000fe20000000000 */
[----:B------:R-:W-:-:S03]  /*0540*/  SEL R18, R18, RZ, P4 ;  /* 0x000000ff12127207 */ /* 0x000fc60002000000 */
[----:B------:R-:W-:Y:S01]  /*0550*/  FADD R13, R13, R20 ;  /* 0x000000140d0d7221 */ /* 0x000fe20000000000 */
[----:B---3--:R-:W-:-:S03]  /*0560*/  SEL R17, R17, RZ, P1 ;  /* 0x000000ff11117207 */ /* 0x008fc60000800000 */
[----:B------:R-:W-:Y:S01]  /*0570*/  FADD R18, R13, R18 ;  /* 0x000000120d127221 */ /* 0x000fe20000000000 */
[----:B------:R-:W-:-:S03]  /*0580*/  @P0 FMUL R11, R11, 0.25 ;  /* 0x3e8000000b0b0820 */ /* 0x000fc60000400000 */
[----:B------:R-:W-:Y:S01]  /*0590*/  FADD R18, R18, R17 ;  /* 0x0000001112127221 */ /* 0x000fe20000000000 */
[----:B------:R-:W-:Y:S01]  /*05a0*/  SEL R19, R19, RZ, P4 ;  /* 0x000000ff13137207 */ /* 0x000fe20002000000 */
[----:B------:R-:W-:-:S04]  /*05b0*/  @!P2 FMUL R11, R11, 16777216 ;  /* 0x4b8000000b0ba820 */ /* 0x000fc80000400000 */
[----:B------:R-:W-:Y:S01]  /*05c0*/  FADD R18, R18, R19 ;  /* 0x0000001312127221 */ /* 0x000fe20000000000 */
[----:B------:R-:W-:Y:S01]  /*05d0*/  SEL R21, R21, RZ, P4 ;  /* 0x000000ff15157207 */ /* 0x000fe20002000000 */
[----:B------:R-:W0:Y:S04]  /*05e0*/  MUFU.RCP R4, R11 ;  /* 0x0000000b00047308 */ /* 0x000e280000001000 */
[----:B------:R-:W-:-:S04]  /*05f0*/  FADD R21, R18, R21 ;  /* 0x0000001512157221 */ /* 0x000fc80000000000 */
[----:B------:R-:W-:-:S04]  /*0600*/  @P0 FMUL R21, R21, 0.25 ;  /* 0x3e80000015150820 */ /* 0x000fc80000400000 */
[----:B------:R-:W-:-:S04]  /*0610*/  @!P2 FMUL R21, R21, 16777216 ;  /* 0x4b8000001515a820 */ /* 0x000fc80000400000 */
[----:B0-----:R-:W-:Y:S01]  /*0620*/  FMUL R21, R4, R21 ;  /* 0x0000001504157220 */ /* 0x001fe20000400000 */
[----:B------:R-:W-:Y:S06]  /*0630*/  @P3 EXIT ;  /* 0x000000000000394d */ /* 0x000fec0003800000 */
[----:B------:R-:W-:Y:S01]  /*0640*/  STG.E desc[UR4][R2.64], R21 ;  /* 0x0000001502007986 */ /* 0x000fe2000c101904 */
[----:B------:R-:W-:Y:S05]  /*0650*/  EXIT ;  /* 0x000000000000794d */ /* 0x000fea0003800000 */
.L_x_0:
[----:B------:R-:W-:-:S00]  /*0660*/  BRA `(.L_x_0) ;  /* 0xfffffffc00fc7947 */ /* 0x000fc0000383ffff */
[----:B------:R-:W-:-:S00]  /*0670*/  NOP ;  /* 0x0000000000007918 */ /* 0x000fc00000000000 */
        /* <DEDUP_REMOVED lines=8> */
.L_x_1:


//--------------------- .nv.constant0.triton_poi_fused_avg_pool2d_6 --------------------------
	.section	.nv.constant0.triton_poi_fused_avg_pool2d_6,"a",@progbits
	.sectionflags	@""
	.align	4
.nv.constant0.triton_poi_fused_avg_pool2d_6:
	.zero		548
